	.headerflags	@"EF_CUDA_TEXMODE_UNIFIED EF_CUDA_64BIT_ADDRESS EF_CUDA_ACCELERATORS EF_CUDA_SM90 EF_CUDA_VIRTUAL_SM(EF_CUDA_SM90)"
	.elftype	@"ET_EXEC"


//--------------------- .nv.info                  --------------------------
	.section	.nv.info,"",@"SHT_CUDA_INFO"
	.align	4


	//----- nvinfo : EIATTR_REGCOUNT
	.align		4
        /*0000*/ 	.byte	0x04, 0x2f
        /*0002*/ 	.short	(.L_1 - .L_0)
	.align		4
.L_0:
        /*0004*/ 	.word	index@(triton_poi_fused_cat_6)
        /*0008*/ 	.word	0x0000001e


	//----- nvinfo : EIATTR_MIN_STACK_SIZE
	.align		4
.L_1:
        /*000c*/ 	.byte	0x04, 0x12
        /*000e*/ 	.short	(.L_3 - .L_2)
	.align		4
.L_2:
        /*0010*/ 	.word	index@(triton_poi_fused_cat_6)
        /*0014*/ 	.word	0x00000000


	//----- nvinfo : EIATTR_FRAME_SIZE
	.align		4
.L_3:
        /*0018*/ 	.byte	0x04, 0x11
        /*001a*/ 	.short	(.L_5 - .L_4)
	.align		4
.L_4:
        /*001c*/ 	.word	index@(triton_poi_fused_cat_6)
        /*0020*/ 	.word	0x00000000


	//----- nvinfo : EIATTR_MIN_STACK_SIZE
	.align		4
.L_5:
        /*0024*/ 	.byte	0x04, 0x12
        /*0026*/ 	.short	(.L_7 - .L_6)
	.align		4
.L_6:
        /*0028*/ 	.word	index@(triton_poi_fused_cat_6)
        /*002c*/ 	.word	0x00000000
.L_7:


//--------------------- .nv.info.triton_poi_fused_cat_6 --------------------------
	.section	.nv.info.triton_poi_fused_cat_6,"",@"SHT_CUDA_INFO"
	.sectionflags	@""
	.align	4


	//----- nvinfo : EIATTR_CUDA_API_VERSION
	.align		4
        /*0000*/ 	.byte	0x04, 0x37
        /*0002*/ 	.short	(.L_9 - .L_8)
.L_8:
        /*0004*/ 	.word	0x0000007c


	//----- nvinfo : EIATTR_KPARAM_INFO
	.align		4
.L_9:
        /*0008*/ 	.byte	0x04, 0x17
        /*000a*/ 	.short	(.L_11 - .L_10)
.L_10:
        /*000c*/ 	.word	0x00000000
        /*0010*/ 	.short	0x000b
        /*0012*/ 	.short	0x0058
        /*0014*/ 	.byte	0x00, 0xf0, 0x11, 0x00


	//----- nvinfo : EIATTR_KPARAM_INFO
	.align		4
.L_11:
        /*0018*/ 	.byte	0x04, 0x17
        /*001a*/ 	.short	(.L_13 - .L_12)
.L_12:
        /*001c*/ 	.word	0x00000000
        /*0020*/ 	.short	0x000a
        /*0022*/ 	.short	0x0050
        /*0024*/ 	.byte	0x00, 0xf4, 0x21, 0x00


	//----- nvinfo : EIATTR_KPARAM_INFO
	.align		4
.L_13:
        /*0028*/ 	.byte	0x04, 0x17
        /*002a*/ 	.short	(.L_15 - .L_14)
.L_14:
        /*002c*/ 	.word	0x00000000
        /*0030*/ 	.short	0x0009
        /*0032*/ 	.short	0x0048
        /*0034*/ 	.byte	0x00, 0xf4, 0x21, 0x00


	//----- nvinfo : EIATTR_KPARAM_INFO
	.align		4
.L_15:
        /*0038*/ 	.byte	0x04, 0x17
        /*003a*/ 	.short	(.L_17 - .L_16)
.L_16:
        /*003c*/ 	.word	0x00000000
        /*0040*/ 	.short	0x0008
        /*0042*/ 	.short	0x0040
        /*0044*/ 	.byte	0x00, 0xf4, 0x21, 0x00


	//----- nvinfo : EIATTR_KPARAM_INFO
	.align		4
.L_17:
        /*0048*/ 	.byte	0x04, 0x17
        /*004a*/ 	.short	(.L_19 - .L_18)
.L_18:
        /*004c*/ 	.word	0x00000000
        /*0050*/ 	.short	0x0007
        /*0052*/ 	.short	0x0038
        /*0054*/ 	.byte	0x00, 0xf4, 0x21, 0x00


	//----- nvinfo : EIATTR_KPARAM_INFO
	.align		4
.L_19:
        /*0058*/ 	.byte	0x04, 0x17
        /*005a*/ 	.short	(.L_21 - .L_20)
.L_20:
        /*005c*/ 	.word	0x00000000
        /*0060*/ 	.short	0x0006
        /*0062*/ 	.short	0x0030
        /*0064*/ 	.byte	0x00, 0xf4, 0x21, 0x00


	//----- nvinfo : EIATTR_KPARAM_INFO
	.align		4
.L_21:
        /*0068*/ 	.byte	0x04, 0x17
        /*006a*/ 	.short	(.L_23 - .L_22)
.L_22:
        /*006c*/ 	.word	0x00000000
        /*0070*/ 	.short	0x0005
        /*0072*/ 	.short	0x0028
        /*0074*/ 	.byte	0x00, 0xf4, 0x21, 0x00


	//----- nvinfo : EIATTR_KPARAM_INFO
	.align		4
.L_23:
        /*0078*/ 	.byte	0x04, 0x17
        /*007a*/ 	.short	(.L_25 - .L_24)
.L_24:
        /*007c*/ 	.word	0x00000000
        /*0080*/ 	.short	0x0004
        /*0082*/ 	.short	0x0020
        /*0084*/ 	.byte	0x00, 0xf4, 0x21, 0x00


	//----- nvinfo : EIATTR_KPARAM_INFO
	.align		4
.L_25:
        /*0088*/ 	.byte	0x04, 0x17
        /*008a*/ 	.short	(.L_27 - .L_26)
.L_26:
        /*008c*/ 	.word	0x00000000
        /*0090*/ 	.short	0x0003
        /*0092*/ 	.short	0x0018
        /*0094*/ 	.byte	0x00, 0xf4, 0x21, 0x00


	//----- nvinfo : EIATTR_KPARAM_INFO
	.align		4
.L_27:
        /*0098*/ 	.byte	0x04, 0x17
        /*009a*/ 	.short	(.L_29 - .L_28)
.L_28:
        /*009c*/ 	.word	0x00000000
        /*00a0*/ 	.short	0x0002
        /*00a2*/ 	.short	0x0010
        /*00a4*/ 	.byte	0x00, 0xf4, 0x21, 0x00


	//----- nvinfo : EIATTR_KPARAM_INFO
	.align		4
.L_29:
        /*00a8*/ 	.byte	0x04, 0x17
        /*00aa*/ 	.short	(.L_31 - .L_30)
.L_30:
        /*00ac*/ 	.word	0x00000000
        /*00b0*/ 	.short	0x0001
        /*00b2*/ 	.short	0x0008
        /*00b4*/ 	.byte	0x00, 0xf4, 0x21, 0x00


	//----- nvinfo : EIATTR_KPARAM_INFO
	.align		4
.L_31:
        /*00b8*/ 	.byte	0x04, 0x17
        /*00ba*/ 	.short	(.L_33 - .L_32)
.L_32:
        /*00bc*/ 	.word	0x00000000
        /*00c0*/ 	.short	0x0000
        /*00c2*/ 	.short	0x0000
        /*00c4*/ 	.byte	0x00, 0xf4, 0x21, 0x00


	//----- nvinfo : EIATTR_SPARSE_MMA_MASK
	.align		4
.L_33:
        /*00c8*/ 	.byte	0x03, 0x50
        /*00ca*/ 	.short	0x0000


	//----- nvinfo : EIATTR_MAXREG_COUNT
	.align		4
        /*00cc*/ 	.byte	0x03, 0x1b
        /*00ce*/ 	.short	0x00ff


	//----- nvinfo : EIATTR_EXIT_INSTR_OFFSETS
	.align		4
        /*00d0*/ 	.byte	0x04, 0x1c
        /*00d2*/ 	.short	(.L_35 - .L_34)


	//   ....[0]....
.L_34:
        /*00d4*/ 	.word	0x00000ad0


	//   ....[1]....
        /*00d8*/ 	.word	0x00000af0


	//----- nvinfo : EIATTR_REQNTID
	.align		4
.L_35:
        /*00dc*/ 	.byte	0x04, 0x10
        /*00de*/ 	.short	(.L_37 - .L_36)
.L_36:
        /*00e0*/ 	.word	0x00000080
        /*00e4*/ 	.word	0x00000001
        /*00e8*/ 	.word	0x00000001


	//----- nvinfo : EIATTR_CBANK_PARAM_SIZE
	.align		4
.L_37:
        /*00ec*/ 	.byte	0x03, 0x19
        /*00ee*/ 	.short	0x005c


	//----- nvinfo : EIATTR_PARAM_CBANK
	.align		4
        /*00f0*/ 	.byte	0x04, 0x0a
        /*00f2*/ 	.short	(.L_39 - .L_38)
	.align		4
.L_38:
        /*00f4*/ 	.word	index@(.nv.constant0.triton_poi_fused_cat_6)
        /*00f8*/ 	.short	0x0210
        /*00fa*/ 	.short	0x005c


	//----- nvinfo : EIATTR_SW_WAR
	.align		4
.L_39:
        /*00fc*/ 	.byte	0x04, 0x36
        /*00fe*/ 	.short	(.L_41 - .L_40)
.L_40:
        /*0100*/ 	.word	0x00000008
.L_41:


//--------------------- .nv.callgraph             --------------------------
	.section	.nv.callgraph,"",@"SHT_CUDA_CALLGRAPH"
	.align	4
	.sectionentsize	8
	.align		4
        /*0000*/ 	.word	0x00000000
	.align		4
        /*0004*/ 	.word	0xffffffff
	.align		4
        /*0008*/ 	.word	0x00000000
	.align		4
        /*000c*/ 	.word	0xfffffffe
	.align		4
        /*0010*/ 	.word	0x00000000
	.align		4
        /*0014*/ 	.word	0xfffffffd
	.align		4
        /*0018*/ 	.word	0x00000000
	.align		4
        /*001c*/ 	.word	0xfffffffc


//--------------------- .text.triton_poi_fused_cat_6 --------------------------
	.section	.text.triton_poi_fused_cat_6,"ax",@progbits
	.align	128
        .global         triton_poi_fused_cat_6
        .type           triton_poi_fused_cat_6,@function
        .size           triton_poi_fused_cat_6,(.L_x_1 - triton_poi_fused_cat_6)
        .other          triton_poi_fused_cat_6,@"STO_CUDA_ENTRY STV_DEFAULT"
triton_poi_fused_cat_6:
.text.triton_poi_fused_cat_6:
[----:B------:R-:W0:Y:S02]  /*0000*/  LDC R1, c[0x0][0x28] ;  /* 0x00000a00ff017b82 */ /* 0x000e240000000800 */
[----:B------:R-:W1:Y:S01]  /*0010*/  S2R R0, SR_TID.X ;  /* 0x0000000000007919 */ /* 0x000e620000002100 */
[----:B------:R-:W2:Y:S01]  /*0020*/  LDC.64 R16, c[0x0][0x220] ;  /* 0x00008800ff107b82 */ /* 0x000ea20000000a00 */
[----:B------:R-:W-:Y:S01]  /*0030*/  CS2R R8, SRZ ;  /* 0x0000000000087805 */ /* 0x000fe2000001ff00 */
[----:B------:R-:W-:Y:S01]  /*0040*/  ULDC.64 UR4, c[0x0][0x208] ;  /* 0x0000820000047ab9 */ /* 0x000fe20000000a00 */
[----:B------:R-:W3:Y:S05]  /*0050*/  S2R R3, SR_CTAID.X ;  /* 0x0000000000037919 */ /* 0x000eea0000002500 */
[----:B------:R-:W4:Y:S08]  /*0060*/  LDC.64 R10, c[0x0][0x228] ;  /* 0x00008a00ff0a7b82 */ /* 0x000f300000000a00 */
[----:B------:R-:W5:Y:S01]  /*0070*/  LDC.64 R24, c[0x0][0x238] ;  /* 0x00008e00ff187b82 */ /* 0x000f620000000a00 */
[----:B------:R-:W-:-:S02]  /*0080*/  CS2R R14, SRZ ;  /* 0x00000000000e7805 */ /* 0x000fc4000001ff00 */
[----:B------:R-:W-:Y:S02]  /*0090*/  CS2R R20, SRZ ;  /* 0x0000000000147805 */ /* 0x000fe4000001ff00 */
[----:B------:R-:W-:Y:S02]  /*00a0*/  CS2R R18, SRZ ;  /* 0x0000000000127805 */ /* 0x000fe4000001ff00 */
[----:B------:R-:W-:Y:S01]  /*00b0*/  CS2R R12, SRZ ;  /* 0x00000000000c7805 */ /* 0x000fe2000001ff00 */
[----:B------:R-:W-:Y:S01]  /*00c0*/  ULDC.64 UR8, c[0x0][0x230] ;  /* 0x00008c0000087ab9 */ /* 0x000fe20000000a00 */
[----:B------:R-:W-:Y:S01]  /*00d0*/  ULDC.64 UR6, c[0x0][0x218] ;  /* 0x0000860000067ab9 */ /* 0x000fe20000000a00 */
[----:B-1----:R-:W-:-:S05]  /*00e0*/  LOP3.LUT R0, R0, 0x7f, RZ, 0xc0, !PT ;  /* 0x0000007f00007812 */ /* 0x002fca00078ec0ff */
[----:B---3--:R-:W-:-:S05]  /*00f0*/  IMAD R0, R3, 0x80, R0 ;  /* 0x0000008003007824 */ /* 0x008fca00078e0200 */
[----:B------:R-:W-:-:S04]  /*0100*/  SHF.R.S32.HI R3, RZ, 0x1f, R0 ;  /* 0x0000001fff037819 */ /* 0x000fc80000011400 */
[CC--:B------:R-:W-:Y:S02]  /*0110*/  LEA.HI R6, R3.reuse, R0.reuse, RZ, 0x4 ;  /* 0x0000000003067211 */ /* 0x0c0fe400078f20ff */
[----:B------:R-:W-:Y:S02]  /*0120*/  LEA.HI R7, R3, R0, RZ, 0x2 ;  /* 0x0000000003077211 */ /* 0x000fe400078f10ff */
[----:B------:R-:W-:-:S05]  /*0130*/  SHF.R.S32.HI R2, RZ, 0x4, R6 ;  /* 0x00000004ff027819 */ /* 0x000fca0000011406 */
[----:B------:R-:W-:-:S05]  /*0140*/  IMAD.HI R4, R2, 0x2aaaaaab, RZ ;  /* 0x2aaaaaab02047827 */ /* 0x000fca00078e02ff */
[----:B------:R-:W-:-:S04]  /*0150*/  SHF.R.U32.HI R5, RZ, 0x1, R4 ;  /* 0x00000001ff057819 */ /* 0x000fc80000011604 */
[----:B------:R-:W-:Y:S02]  /*0160*/  LEA.HI R5, R4, R5, RZ, 0x1 ;  /* 0x0000000504057211 */ /* 0x000fe400078f08ff */
[----:B------:R-:W-:Y:S02]  /*0170*/  SHF.R.S32.HI R4, RZ, 0x2, R7 ;  /* 0x00000002ff047819 */ /* 0x000fe40000011407 */
[----:B------:R-:W-:Y:S01]  /*0180*/  LOP3.LUT R7, R7, 0xfffffffc, RZ, 0xc0, !PT ;  /* 0xfffffffc07077812 */ /* 0x000fe200078ec0ff */
[----:B------:R-:W-:Y:S01]  /*0190*/  IMAD R3, R5, -0xc, R2 ;  /* 0xfffffff405037824 */ /* 0x000fe200078e0202 */
[----:B------:R-:W-:-:S04]  /*01a0*/  LEA.HI R2, R4, R4, RZ, 0x2 ;  /* 0x0000000404027211 */ /* 0x000fc800078f10ff */
[----:B------:R-:W-:-:S04]  /*01b0*/  LOP3.LUT R5, R3, 0xfffffffc, RZ, 0xc0, !PT ;  /* 0xfffffffc03057812 */ /* 0x000fc800078ec0ff */
[----:B------:R-:W-:Y:S02]  /*01c0*/  ISETP.NE.AND P0, PT, R5, 0x4, PT ;  /* 0x000000040500780c */ /* 0x000fe40003f05270 */
[----:B------:R-:W-:Y:S02]  /*01d0*/  LOP3.LUT R5, R2, 0xfffffffc, RZ, 0xc0, !PT ;  /* 0xfffffffc02057812 */ /* 0x000fe400078ec0ff */
[----:B------:R-:W-:-:S03]  /*01e0*/  ISETP.LT.AND P2, PT, R0, 0x300, !P0 ;  /* 0x000003000000780c */ /* 0x000fc60004741270 */
[----:B------:R-:W-:-:S04]  /*01f0*/  IMAD.IADD R4, R4, 0x1, -R5 ;  /* 0x0000000104047824 */ /* 0x000fc800078e0a05 */
[----:B--2---:R-:W-:-:S06]  /*0200*/  IMAD.WIDE R16, R4, 0x8, R16 ;  /* 0x0000000804107825 */ /* 0x004fcc00078e0210 */
[----:B------:R-:W2:Y:S01]  /*0210*/  @P2 LDG.E.EL.64 R8, desc[UR4][R16.64] ;  /* 0x0000000410082981 */ /* 0x000ea2000c2e1b00 */
[----:B------:R-:W-:Y:S01]  /*0220*/  IMAD.IADD R2, R0, 0x1, -R7 ;  /* 0x0000000100027824 */ /* 0x000fe200078e0a07 */
[----:B------:R-:W-:-:S03]  /*0230*/  ISETP.GT.AND P1, PT, R3, 0x7, PT ;  /* 0x000000070300780c */ /* 0x000fc60003f24270 */
[----:B----4-:R-:W-:Y:S01]  /*0240*/  IMAD.WIDE R22, R2, 0x8, R10 ;  /* 0x0000000802167825 */ /* 0x010fe200078e020a */
[----:B------:R-:W-:-:S03]  /*0250*/  ISETP.LT.AND P3, PT, R0, 0x300, P1 ;  /* 0x000003000000780c */ /* 0x000fc60000f61270 */
[----:B-----5:R-:W-:Y:S01]  /*0260*/  IMAD.WIDE R24, R2, 0x8, R24 ;  /* 0x0000000802187825 */ /* 0x020fe200078e0218 */
[----:B------:R-:W3:Y:S04]  /*0270*/  @P2 LDG.E.EL.64 R14, desc[UR4][R22.64] ;  /* 0x00000004160e2981 */ /* 0x000ee8000c2e1b00 */
[----:B------:R-:W4:Y:S05]  /*0280*/  @P2 LDG.E.EL.64 R20, desc[UR4][R24.64] ;  /* 0x0000000418142981 */ /* 0x000f2a000c2e1b00 */
[----:B------:R1:W5:Y:S01]  /*0290*/  @P3 LDG.E.EL.64 R18, desc[UR4][R16.64] ;  /* 0x0000000410123981 */ /* 0x000362000c2e1b00 */
[----:B------:R-:W-:-:S03]  /*02a0*/  CS2R R10, SRZ ;  /* 0x00000000000a7805 */ /* 0x000fc6000001ff00 */
[----:B------:R-:W4:Y:S04]  /*02b0*/  @P3 LDG.E.EL.64 R12, desc[UR4][R24.64] ;  /* 0x00000004180c3981 */ /* 0x000f28000c2e1b00 */
[----:B------:R1:W5:Y:S01]  /*02c0*/  @P3 LDG.E.EL.64 R10, desc[UR4][R22.64] ;  /* 0x00000004160a3981 */ /* 0x000362000c2e1b00 */
[----:B------:R-:W-:-:S05]  /*02d0*/  IMAD.HI R5, R0, 0x2aaaaaab, RZ ;  /* 0x2aaaaaab00057827 */ /* 0x000fca00078e02ff */
[----:B------:R-:W-:-:S04]  /*02e0*/  SHF.R.U32.HI R26, RZ, 0x1f, R5 ;  /* 0x0000001fff1a7819 */ /* 0x000fc80000011605 */
[----:B------:R-:W-:Y:S02]  /*02f0*/  LEA.HI.SX32 R5, R5, R26, 0x1b ;  /* 0x0000001a05057211 */ /* 0x000fe400078fdaff */
[----:B------:R-:W-:-:S03]  /*0300*/  LOP3.LUT R26, R6, 0xfffffff0, RZ, 0xc0, !PT ;  /* 0xfffffff0061a7812 */ /* 0x000fc600078ec0ff */
[----:B------:R-:W-:Y:S02]  /*0310*/  IMAD.SHL.U32 R7, R5, 0x40, RZ ;  /* 0x0000004005077824 */ /* 0x000fe400078e00ff */
[----:B------:R-:W-:-:S03]  /*0320*/  IMAD.SHL.U32 R6, R3, 0x10, RZ ;  /* 0x0000001003067824 */ /* 0x000fc600078e00ff */
[----:B-1----:R-:W-:-:S04]  /*0330*/  IADD3 R17, R7, R0, -R26 ;  /* 0x0000000007117210 */ /* 0x002fc80007ffe81a */
[----:B------:R-:W-:Y:S02]  /*0340*/  IADD3 R16, P4, R6, R17, RZ ;  /* 0x0000001106107210 */ /* 0x000fe40007f9e0ff */
[----:B--2---:R-:W-:Y:S02]  /*0350*/  SEL R9, R9, RZ, P2 ;  /* 0x000000ff09097207 */ /* 0x004fe40001000000 */
[----:B------:R-:W-:Y:S02]  /*0360*/  SEL R23, R8, RZ, P2 ;  /* 0x000000ff08177207 */ /* 0x000fe40001000000 */
[----:B------:R-:W-:Y:S02]  /*0370*/  SHF.R.U32.HI R22, RZ, 0x1d, R9 ;  /* 0x0000001dff167819 */ /* 0x000fe40000011609 */
[----:B------:R-:W-:Y:S02]  /*0380*/  SHF.R.S32.HI R8, RZ, 0x1f, R6 ;  /* 0x0000001fff087819 */ /* 0x000fe40000011406 */
[----:B------:R-:W-:-:S02]  /*0390*/  LOP3.LUT R22, R22, 0x4, RZ, 0xc0, !PT ;  /* 0x0000000416167812 */ /* 0x000fc400078ec0ff */
[----:B------:R-:W-:Y:S02]  /*03a0*/  LEA.HI.X.SX32 R27, R17, R8, 0x1, P4 ;  /* 0x00000008111b7211 */ /* 0x000fe400020f0eff */
[----:B------:R-:W-:Y:S02]  /*03b0*/  IADD3 R17, P4, R22, R23, RZ ;  /* 0x0000001716117210 */ /* 0x000fe40007f9e0ff */
[----:B---3--:R-:W-:Y:S02]  /*03c0*/  SEL R24, R15, RZ, P2 ;  /* 0x000000ff0f187207 */ /* 0x008fe40001000000 */
[----:B------:R-:W-:Y:S01]  /*03d0*/  SEL R25, R14, RZ, P2 ;  /* 0x000000ff0e197207 */ /* 0x000fe20001000000 */
[----:B------:R-:W-:Y:S01]  /*03e0*/  IMAD.X R14, RZ, RZ, R9, P4 ;  /* 0x000000ffff0e7224 */ /* 0x000fe200020e0609 */
[C---:B------:R-:W-:Y:S01]  /*03f0*/  SHF.L.U64.HI R8, R16.reuse, 0x2, R27 ;  /* 0x0000000210087819 */ /* 0x040fe2000001021b */
[----:B------:R-:W-:Y:S01]  /*0400*/  IMAD.SHL.U32 R9, R16, 0x4, RZ ;  /* 0x0000000410097824 */ /* 0x000fe200078e00ff */
[----:B------:R-:W-:-:S02]  /*0410*/  SHF.R.U32.HI R23, RZ, 0x1b, R24 ;  /* 0x0000001bff177819 */ /* 0x000fc40000011618 */
[----:B------:R-:W-:Y:S02]  /*0420*/  LEA R16, P4, R25, UR8, 0x2 ;  /* 0x0000000819107c11 */ /* 0x000fe4000f8810ff */
[C---:B------:R-:W-:Y:S01]  /*0430*/  SHF.L.U64.HI R15, R17.reuse, 0x4, R14 ;  /* 0x00000004110f7819 */ /* 0x040fe2000001020e */
[----:B------:R-:W-:Y:S01]  /*0440*/  IMAD.SHL.U32 R14, R17, 0x10, RZ ;  /* 0x00000010110e7824 */ /* 0x000fe200078e00ff */
[----:B----4-:R-:W-:Y:S02]  /*0450*/  SEL R27, R21, RZ, P2 ;  /* 0x000000ff151b7207 */ /* 0x010fe40001000000 */
[----:B------:R-:W-:Y:S02]  /*0460*/  LOP3.LUT R23, R23, 0x10, RZ, 0xc0, !PT ;  /* 0x0000001017177812 */ /* 0x000fe400078ec0ff */
[----:B------:R-:W-:Y:S02]  /*0470*/  LEA.HI.X R24, R25, UR9, R24, 0x2, P4 ;  /* 0x0000000919187c11 */ /* 0x000fe4000a0f1418 */
[----:B------:R-:W-:-:S02]  /*0480*/  IADD3 R22, P6, R9, UR6, RZ ;  /* 0x0000000609167c10 */ /* 0x000fc4000ffde0ff */
[----:B------:R-:W-:Y:S02]  /*0490*/  SEL R26, R20, RZ, P2 ;  /* 0x000000ff141a7207 */ /* 0x000fe40001000000 */
[----:B------:R-:W-:Y:S02]  /*04a0*/  SHF.R.U32.HI R25, RZ, 0x1b, R27 ;  /* 0x0000001bff197819 */ /* 0x000fe4000001161b */
[----:B------:R-:W-:Y:S02]  /*04b0*/  IADD3 R16, P4, P5, R14, R16, R23 ;  /* 0x000000100e107210 */ /* 0x000fe40007d9e017 */
[----:B------:R-:W-:Y:S01]  /*04c0*/  IADD3.X R23, R8, UR7, RZ, P6, !PT ;  /* 0x0000000708177c10 */ /* 0x000fe2000b7fe4ff */
[----:B------:R-:W-:Y:S01]  /*04d0*/  IMAD.MOV.U32 R20, RZ, RZ, RZ ;  /* 0x000000ffff147224 */ /* 0x000fe200078e00ff */
[----:B------:R-:W-:Y:S01]  /*04e0*/  LEA R21, P6, R26, UR8, 0x2 ;  /* 0x000000081a157c11 */ /* 0x000fe2000f8c10ff */
[----:B------:R-:W-:Y:S01]  /*04f0*/  ULDC.64 UR6, c[0x0][0x258] ;  /* 0x0000960000067ab9 */ /* 0x000fe20000000a00 */
[----:B------:R-:W-:-:S02]  /*0500*/  LOP3.LUT R25, R25, 0x10, RZ, 0xc0, !PT ;  /* 0x0000001019197812 */ /* 0x000fc400078ec0ff */
[----:B-----5:R-:W-:Y:S01]  /*0510*/  SEL R19, R19, RZ, P3 ;  /* 0x000000ff13137207 */ /* 0x020fe20001800000 */
[----:B------:R1:W2:Y:S01]  /*0520*/  @P2 LDG.E R20, desc[UR4][R22.64+-0x100] ;  /* 0xffff000416142981 */ /* 0x0002a2000c1e1900 */
[----:B------:R-:W-:Y:S02]  /*0530*/  IADD3.X R17, R15, R24, RZ, P4, P5 ;  /* 0x000000180f117210 */ /* 0x000fe400027ea4ff */
[----:B------:R-:W-:Y:S02]  /*0540*/  IADD3 R14, P4, P5, R14, R21, R25 ;  /* 0x000000150e0e7210 */ /* 0x000fe40007d9e019 */
[----:B------:R-:W-:Y:S02]  /*0550*/  SHF.R.U32.HI R25, RZ, 0x1d, R19 ;  /* 0x0000001dff197819 */ /* 0x000fe40000011613 */
[----:B------:R-:W-:Y:S02]  /*0560*/  LEA.HI.X R24, R26, UR9, R27, 0x2, P6 ;  /* 0x000000091a187c11 */ /* 0x000fe4000b0f141b */
[----:B-1----:R-:W-:-:S02]  /*0570*/  SEL R23, R18, RZ, P3 ;  /* 0x000000ff12177207 */ /* 0x002fc40001800000 */
[----:B------:R-:W-:Y:S01]  /*0580*/  LOP3.LUT R18, R25, 0x4, RZ, 0xc0, !PT ;  /* 0x0000000419127812 */ /* 0x000fe200078ec0ff */
[----:B------:R-:W-:Y:S01]  /*0590*/  IMAD.WIDE R16, R6, 0x4, R16 ;  /* 0x0000000406107825 */ /* 0x000fe200078e0210 */
[----:B------:R-:W-:Y:S02]  /*05a0*/  IADD3.X R15, R15, R24, RZ, P4, P5 ;  /* 0x000000180f0f7210 */ /* 0x000fe400027ea4ff */
[----:B------:R-:W-:Y:S01]  /*05b0*/  IADD3 R22, P4, R18, R23, RZ ;  /* 0x0000001712167210 */ /* 0x000fe20007f9e0ff */
[----:B------:R-:W-:Y:S01]  /*05c0*/  IMAD.MOV.U32 R21, RZ, RZ, RZ ;  /* 0x000000ffff157224 */ /* 0x000fe200078e00ff */
[----:B------:R-:W-:Y:S01]  /*05d0*/  SEL R26, R11, RZ, P3 ;  /* 0x000000ff0b1a7207 */ /* 0x000fe20001800000 */
[----:B------:R-:W-:Y:S01]  /*05e0*/  IMAD.WIDE R16, R7, 0x4, R16 ;  /* 0x0000000407107825 */ /* 0x000fe200078e0210 */
[----:B------:R-:W-:-:S03]  /*05f0*/  SEL R25, R10, RZ, P3 ;  /* 0x000000ff0a197207 */ /* 0x000fc60001800000 */
[----:B------:R-:W-:Y:S01]  /*0600*/  IMAD.X R23, RZ, RZ, R19, P4 ;  /* 0x000000ffff177224 */ /* 0x000fe200020e0613 */
[----:B------:R-:W-:Y:S01]  /*0610*/  SHF.R.U32.HI R18, RZ, 0x1b, R26 ;  /* 0x0000001bff127819 */ /* 0x000fe2000001161a */
[----:B------:R1:W3:Y:S01]  /*0620*/  @P2 LDG.E.EL R21, desc[UR4][R16.64+-0x100] ;  /* 0xffff000410152981 */ /* 0x0002e2000c2e1900 */
[----:B------:R-:W-:Y:S01]  /*0630*/  SEL R13, R13, RZ, P3 ;  /* 0x000000ff0d0d7207 */ /* 0x000fe20001800000 */
[----:B------:R-:W4:Y:S01]  /*0640*/  LDC.64 R10, c[0x0][0x240] ;  /* 0x00009000ff0a7b82 */ /* 0x000f220000000a00 */
[----:B------:R-:W-:Y:S02]  /*0650*/  LEA R19, P4, R25, UR6, 0x2 ;  /* 0x0000000619137c11 */ /* 0x000fe4000f8810ff */
[----:B------:R-:W-:Y:S02]  /*0660*/  SHF.L.U64.HI R23, R22, 0x4, R23 ;  /* 0x0000000416177819 */ /* 0x000fe40000010217 */
[----:B------:R-:W-:Y:S01]  /*0670*/  LOP3.LUT R18, R18, 0x10, RZ, 0xc0, !PT ;  /* 0x0000001012127812 */ /* 0x000fe200078ec0ff */
[----:B-1----:R-:W-:Y:S01]  /*0680*/  IMAD.SHL.U32 R16, R22, 0x10, RZ ;  /* 0x0000001016107824 */ /* 0x002fe200078e00ff */
[----:B------:R-:W-:-:S02]  /*0690*/  SEL R22, R12, RZ, P3 ;  /* 0x000000ff0c167207 */ /* 0x000fc40001800000 */
[----:B------:R-:W-:Y:S02]  /*06a0*/  SHF.R.U32.HI R17, RZ, 0x1b, R13 ;  /* 0x0000001bff117819 */ /* 0x000fe4000001160d */
[----:B------:R-:W-:Y:S02]  /*06b0*/  LEA.HI.X R26, R25, UR7, R26, 0x2, P4 ;  /* 0x00000007191a7c11 */ /* 0x000fe4000a0f141a */
[----:B------:R-:W-:Y:S02]  /*06c0*/  LEA R25, P6, R22, UR6, 0x2 ;  /* 0x0000000616197c11 */ /* 0x000fe4000f8c10ff */
[----:B------:R-:W-:Y:S02]  /*06d0*/  IADD3 R12, P4, P5, R16, R19, R18 ;  /* 0x00000013100c7210 */ /* 0x000fe40007d9e012 */
[----:B------:R-:W-:Y:S01]  /*06e0*/  LOP3.LUT R17, R17, 0x10, RZ, 0xc0, !PT ;  /* 0x0000001011117812 */ /* 0x000fe200078ec0ff */
[----:B------:R-:W-:Y:S01]  /*06f0*/  IMAD.WIDE R18, R6, 0x4, R14 ;  /* 0x0000000406127825 */ /* 0x000fe200078e020e */
[----:B------:R-:W-:Y:S01]  /*0700*/  LEA.HI.X R24, R22, UR7, R13, 0x2, P6 ;  /* 0x0000000716187c11 */ /* 0x000fe2000b0f140d */
[----:B------:R-:W-:Y:S01]  /*0710*/  ULDC.64 UR6, c[0x0][0x250] ;  /* 0x0000940000067ab9 */ /* 0x000fe20000000a00 */
[----:B------:R-:W-:-:S02]  /*0720*/  IADD3.X R13, R23, R26, RZ, P4, P5 ;  /* 0x0000001a170d7210 */ /* 0x000fc400027ea4ff */
[----:B------:R-:W-:Y:S02]  /*0730*/  IADD3 R14, P4, P5, R16, R25, R17 ;  /* 0x00000019100e7210 */ /* 0x000fe40007d9e011 */
[----:B------:R-:W1:Y:S02]  /*0740*/  LDC.64 R16, c[0x0][0x248] ;  /* 0x00009200ff107b82 */ /* 0x000e640000000a00 */
[----:B------:R-:W-:Y:S01]  /*0750*/  IADD3.X R15, R23, R24, RZ, P4, P5 ;  /* 0x00000018170f7210 */ /* 0x000fe200027ea4ff */
[----:B------:R-:W-:Y:S01]  /*0760*/  IMAD.WIDE R12, R6, 0x4, R12 ;  /* 0x00000004060c7825 */ /* 0x000fe200078e020c */
[----:B------:R-:W-:-:S03]  /*0770*/  ISETP.GE.AND P4, PT, R3, 0x4, PT ;  /* 0x000000040300780c */ /* 0x000fc60003f86270 */
[----:B------:R-:W-:-:S04]  /*0780*/  IMAD.WIDE R14, R6, 0x4, R14 ;  /* 0x00000004060e7825 */ /* 0x000fc800078e020e */
[----:B------:R-:W-:Y:S02]  /*0790*/  IMAD.MOV.U32 R22, RZ, RZ, RZ ;  /* 0x000000ffff167224 */ /* 0x000fe400078e00ff */
[----:B----4-:R-:W-:Y:S02]  /*07a0*/  IMAD.WIDE R10, R2, 0x4, R10 ;  /* 0x00000004020a7825 */ /* 0x010fe400078e020a */
[----:B------:R-:W4:Y:S02]  /*07b0*/  LDC.64 R2, c[0x0][0x210] ;  /* 0x00008400ff027b82 */ /* 0x000f240000000a00 */
[----:B------:R-:W-:-:S04]  /*07c0*/  IMAD.WIDE R18, R7, 0x4, R18 ;  /* 0x0000000407127825 */ /* 0x000fc800078e0212 */
[----:B------:R-:W-:Y:S01]  /*07d0*/  IMAD.MOV.U32 R23, RZ, RZ, RZ ;  /* 0x000000ffff177224 */ /* 0x000fe200078e00ff */
[----:B------:R5:W3:Y:S01]  /*07e0*/  @P2 LDG.E.EL R22, desc[UR4][R18.64+-0x100] ;  /* 0xffff000412162981 */ /* 0x000ae2000c2e1900 */
[----:B------:R-:W-:Y:S02]  /*07f0*/  IMAD.MOV.U32 R6, RZ, RZ, RZ ;  /* 0x000000ffff067224 */ /* 0x000fe400078e00ff */
[----:B------:R-:W-:Y:S01]  /*0800*/  IMAD.WIDE R12, R7, 0x4, R12 ;  /* 0x00000004070c7825 */ /* 0x000fe200078e020c */
[----:B------:R-:W-:-:S03]  /*0810*/  CS2R R24, SRZ ;  /* 0x0000000000187805 */ /* 0x000fc6000001ff00 */
[----:B------:R-:W-:Y:S01]  /*0820*/  IMAD.WIDE R14, R7, 0x4, R14 ;  /* 0x00000004070e7825 */ /* 0x000fe200078e020e */
[----:B------:R-:W3:Y:S01]  /*0830*/  @P3 LDG.E.EL R23, desc[UR4][R12.64+-0x200] ;  /* 0xfffe00040c173981 */ /* 0x000ee2000c2e1900 */
[----:B-----5:R-:W-:Y:S02]  /*0840*/  IADD3 R18, P5, R9, UR6, RZ ;  /* 0x0000000609127c10 */ /* 0x020fe4000ffbe0ff */
[----:B-1----:R-:W-:Y:S01]  /*0850*/  IMAD.WIDE R16, R4, 0x4, R16 ;  /* 0x0000000404107825 */ /* 0x002fe200078e0210 */
[----:B------:R-:W5:Y:S01]  /*0860*/  @P3 LDG.E.EL R6, desc[UR4][R14.64+-0x200] ;  /* 0xfffe00040e063981 */ /* 0x000f62000c2e1900 */
[----:B------:R-:W-:Y:S02]  /*0870*/  IADD3.X R19, R8, UR7, RZ, P5, !PT ;  /* 0x0000000708137c10 */ /* 0x000fe4000affe4ff */
[----:B------:R-:W-:Y:S01]  /*0880*/  IMAD.MOV.U32 R4, RZ, RZ, RZ ;  /* 0x000000ffff047224 */ /* 0x000fe200078e00ff */
[----:B------:R-:W5:Y:S01]  /*0890*/  @P3 LDG.E.EL R25, desc[UR4][R10.64] ;  /* 0x000000040a193981 */ /* 0x000f62000c2e1900 */
[----:B------:R-:W-:Y:S01]  /*08a0*/  CS2R R8, SRZ ;  /* 0x0000000000087805 */ /* 0x000fe2000001ff00 */
[----:B------:R-:W-:Y:S01]  /*08b0*/  IMAD R26, R5, -0xc0, R0 ;  /* 0xffffff40051a7824 */ /* 0x000fe200078e0200 */
[----:B------:R-:W-:Y:S01]  /*08c0*/  ISETP.LT.AND P5, PT, R0, 0x300, !P4 ;  /* 0x000003000000780c */ /* 0x000fe200067a1270 */
[----:B------:R1:W5:Y:S04]  /*08d0*/  @P2 LDG.E.EL R24, desc[UR4][R10.64] ;  /* 0x000000040a182981 */ /* 0x000368000c2e1900 */
[----:B------:R-:W5:Y:S04]  /*08e0*/  @P3 LDG.E R4, desc[UR4][R18.64+-0x200] ;  /* 0xfffe000412043981 */ /* 0x000f68000c1e1900 */
[----:B------:R-:W5:Y:S01]  /*08f0*/  @P2 LDG.E.EL R8, desc[UR4][R16.64] ;  /* 0x0000000410082981 */ /* 0x000f62000c2e1900 */
[----:B-1----:R-:W-:-:S03]  /*0900*/  IMAD.IADD R11, R26, 0x1, R7 ;  /* 0x000000011a0b7824 */ /* 0x002fc600078e0207 */
[----:B------:R-:W5:Y:S01]  /*0910*/  @P3 LDG.E.EL R9, desc[UR4][R16.64] ;  /* 0x0000000410093981 */ /* 0x000f62000c2e1900 */
[----:B------:R-:W-:Y:S02]  /*0920*/  IMAD.MOV.U32 R5, RZ, RZ, RZ ;  /* 0x000000ffff057224 */ /* 0x000fe400078e00ff */
[----:B----4-:R-:W-:Y:S02]  /*0930*/  IMAD.WIDE R10, R11, 0x4, R2 ;  /* 0x000000040b0a7825 */ /* 0x010fe400078e0202 */
[----:B------:R-:W1:Y:S03]  /*0940*/  LDC.64 R2, c[0x0][0x260] ;  /* 0x00009800ff027b82 */ /* 0x000e660000000a00 */
[----:B------:R-:W4:Y:S01]  /*0950*/  @P5 LDG.E R5, desc[UR4][R10.64] ;  /* 0x000000040a055981 */ /* 0x000f22000c1e1900 */
[----:B-1----:R-:W-:Y:S01]  /*0960*/  IMAD.WIDE R2, R0, 0x4, R2 ;  /* 0x0000000400027825 */ /* 0x002fe200078e0202 */
[----:B--2---:R-:W-:-:S02]  /*0970*/  SEL R7, R20, RZ, P2 ;  /* 0x000000ff14077207 */ /* 0x004fc40001000000 */
[----:B---3--:R-:W-:Y:S02]  /*0980*/  SEL R21, R21, RZ, P2 ;  /* 0x000000ff15157207 */ /* 0x008fe40001000000 */
[----:B------:R-:W-:Y:S02]  /*0990*/  SEL R22, R22, RZ, P2 ;  /* 0x000000ff16167207 */ /* 0x000fe40001000000 */
[----:B------:R-:W-:Y:S02]  /*09a0*/  SEL R23, R23, RZ, P3 ;  /* 0x000000ff17177207 */ /* 0x000fe40001800000 */
[----:B-----5:R-:W-:Y:S02]  /*09b0*/  SEL R6, R6, RZ, P3 ;  /* 0x000000ff06067207 */ /* 0x020fe40001800000 */
[----:B------:R-:W-:-:S03]  /*09c0*/  SEL R25, R25, RZ, P3 ;  /* 0x000000ff19197207 */ /* 0x000fc60001800000 */
[----:B------:R-:W-:Y:S01]  /*09d0*/  FADD R6, -R23, R6 ;  /* 0x0000000617067221 */ /* 0x000fe20000000100 */
[----:B------:R-:W-:Y:S01]  /*09e0*/  FADD R22, -R21, R22 ;  /* 0x0000001615167221 */ /* 0x000fe20000000100 */
[----:B------:R-:W-:Y:S02]  /*09f0*/  SEL R24, R24, RZ, P2 ;  /* 0x000000ff18187207 */ /* 0x000fe40001000000 */
[----:B------:R-:W-:Y:S01]  /*0a00*/  FFMA R25, R6, R25, R23 ;  /* 0x0000001906197223 */ /* 0x000fe20000000017 */
[----:B------:R-:W-:Y:S02]  /*0a10*/  SEL R4, R4, RZ, P3 ;  /* 0x000000ff04047207 */ /* 0x000fe40001800000 */
[----:B------:R-:W-:Y:S01]  /*0a20*/  FFMA R24, R22, R24, R21 ;  /* 0x0000001816187223 */ /* 0x000fe20000000015 */
[----:B------:R-:W-:Y:S02]  /*0a30*/  SEL R8, R8, RZ, P2 ;  /* 0x000000ff08087207 */ /* 0x000fe40001000000 */
[----:B------:R-:W-:Y:S01]  /*0a40*/  ISETP.GE.AND P2, PT, R0, 0x300, PT ;  /* 0x000003000000780c */ /* 0x000fe20003f46270 */
[----:B------:R-:W-:Y:S01]  /*0a50*/  FADD R25, -R4, R25 ;  /* 0x0000001904197221 */ /* 0x000fe20000000100 */
[----:B------:R-:W-:Y:S01]  /*0a60*/  SEL R9, R9, RZ, P3 ;  /* 0x000000ff09097207 */ /* 0x000fe20001800000 */
[----:B------:R-:W-:-:S04]  /*0a70*/  FADD R24, -R7, R24 ;  /* 0x0000001807187221 */ /* 0x000fc80000000100 */
[----:B------:R-:W-:Y:S01]  /*0a80*/  FFMA R9, R25, R9, R4 ;  /* 0x0000000919097223 */ /* 0x000fe20000000004 */
[----:B------:R-:W-:Y:S01]  /*0a90*/  FFMA R8, R24, R8, R7 ;  /* 0x0000000818087223 */ /* 0x000fe20000000007 */
[----:B----4-:R-:W-:-:S03]  /*0aa0*/  SEL R5, R5, RZ, P5 ;  /* 0x000000ff05057207 */ /* 0x010fc60002800000 */
[----:B------:R-:W-:-:S04]  /*0ab0*/  @P0 FSEL R8, R9, RZ, P1 ;  /* 0x000000ff09080208 */ /* 0x000fc80000800000 */
[----:B------:R-:W-:Y:S01]  /*0ac0*/  SEL R5, R5, R8, !P4 ;  /* 0x0000000805057207 */ /* 0x000fe20006000000 */
[----:B------:R-:W-:Y:S06]  /*0ad0*/  @P2 EXIT ;  /* 0x000000000000294d */ /* 0x000fec0003800000 */
[----:B------:R-:W-:Y:S01]  /*0ae0*/  STG.E desc[UR4][R2.64], R5 ;  /* 0x0000000502007986 */ /* 0x000fe2000c101904 */
[----:B------:R-:W-:Y:S05]  /*0af0*/  EXIT ;  /* 0x000000000000794d */ /* 0x000fea0003800000 */
.L_x_0:
[----:B------:R-:W-:-:S00]  /*0b00*/  BRA `(.L_x_0) ;  /* 0xfffffffc00fc7947 */ /* 0x000fc0000383ffff */
[----:B------:R-:W-:-:S00]  /*0b10*/  NOP ;  /* 0x0000000000007918 */ /* 0x000fc00000000000 */
        /* <DEDUP_REMOVED lines=14> */
.L_x_1:


//--------------------- .nv.constant0.triton_poi_fused_cat_6 --------------------------
	.section	.nv.constant0.triton_poi_fused_cat_6,"a",@progbits
	.sectionflags	@""
	.align	4
.nv.constant0.triton_poi_fused_cat_6:
	.zero		620
